	.headerflags	@"EF_CUDA_TEXMODE_UNIFIED EF_CUDA_64BIT_ADDRESS EF_CUDA_ACCELERATORS EF_CUDA_SM90 EF_CUDA_VIRTUAL_SM(EF_CUDA_SM90)"
	.elftype	@"ET_EXEC"


//--------------------- .nv.info                  --------------------------
	.section	.nv.info,"",@"SHT_CUDA_INFO"
	.align	4


	//----- nvinfo : EIATTR_REGCOUNT
	.align		4
        /*0000*/ 	.byte	0x04, 0x2f
        /*0002*/ 	.short	(.L_1 - .L_0)
	.align		4
.L_0:
        /*0004*/ 	.word	index@(triton_poi_fused_div_6)
        /*0008*/ 	.word	0x00000014


	//----- nvinfo : EIATTR_MIN_STACK_SIZE
	.align		4
.L_1:
        /*000c*/ 	.byte	0x04, 0x12
        /*000e*/ 	.short	(.L_3 - .L_2)
	.align		4
.L_2:
        /*0010*/ 	.word	index@(triton_poi_fused_div_6)
        /*0014*/ 	.word	0x00000000


	//----- nvinfo : EIATTR_FRAME_SIZE
	.align		4
.L_3:
        /*0018*/ 	.byte	0x04, 0x11
        /*001a*/ 	.short	(.L_5 - .L_4)
	.align		4
.L_4:
        /*001c*/ 	.word	index@(triton_poi_fused_div_6)
        /*0020*/ 	.word	0x00000000


	//----- nvinfo : EIATTR_MIN_STACK_SIZE
	.align		4
.L_5:
        /*0024*/ 	.byte	0x04, 0x12
        /*0026*/ 	.short	(.L_7 - .L_6)
	.align		4
.L_6:
        /*0028*/ 	.word	index@(triton_poi_fused_div_6)
        /*002c*/ 	.word	0x00000000
.L_7:


//--------------------- .nv.info.triton_poi_fused_div_6 --------------------------
	.section	.nv.info.triton_poi_fused_div_6,"",@"SHT_CUDA_INFO"
	.sectionflags	@""
	.align	4


	//----- nvinfo : EIATTR_CUDA_API_VERSION
	.align		4
        /*0000*/ 	.byte	0x04, 0x37
        /*0002*/ 	.short	(.L_9 - .L_8)
.L_8:
        /*0004*/ 	.word	0x0000007c


	//----- nvinfo : EIATTR_KPARAM_INFO
	.align		4
.L_9:
        /*0008*/ 	.byte	0x04, 0x17
        /*000a*/ 	.short	(.L_11 - .L_10)
.L_10:
        /*000c*/ 	.word	0x00000000
        /*0010*/ 	.short	0x0003
        /*0012*/ 	.short	0x0018
        /*0014*/ 	.byte	0x00, 0xf0, 0x11, 0x00


	//----- nvinfo : EIATTR_KPARAM_INFO
	.align		4
.L_11:
        /*0018*/ 	.byte	0x04, 0x17
        /*001a*/ 	.short	(.L_13 - .L_12)
.L_12:
        /*001c*/ 	.word	0x00000000
        /*0020*/ 	.short	0x0002
        /*0022*/ 	.short	0x0010
        /*0024*/ 	.byte	0x00, 0xf4, 0x21, 0x00


	//----- nvinfo : EIATTR_KPARAM_INFO
	.align		4
.L_13:
        /*0028*/ 	.byte	0x04, 0x17
        /*002a*/ 	.short	(.L_15 - .L_14)
.L_14:
        /*002c*/ 	.word	0x00000000
        /*0030*/ 	.short	0x0001
        /*0032*/ 	.short	0x0008
        /*0034*/ 	.byte	0x00, 0xf4, 0x21, 0x00


	//----- nvinfo : EIATTR_KPARAM_INFO
	.align		4
.L_15:
        /*0038*/ 	.byte	0x04, 0x17
        /*003a*/ 	.short	(.L_17 - .L_16)
.L_16:
        /*003c*/ 	.word	0x00000000
        /*0040*/ 	.short	0x0000
        /*0042*/ 	.short	0x0000
        /*0044*/ 	.byte	0x00, 0xf4, 0x21, 0x00


	//----- nvinfo : EIATTR_SPARSE_MMA_MASK
	.align		4
.L_17:
        /*0048*/ 	.byte	0x03, 0x50
        /*004a*/ 	.short	0x0000


	//----- nvinfo : EIATTR_MAXREG_COUNT
	.align		4
        /*004c*/ 	.byte	0x03, 0x1b
        /*004e*/ 	.short	0x00ff


	//----- nvinfo : EIATTR_EXIT_INSTR_OFFSETS
	.align		4
        /*0050*/ 	.byte	0x04, 0x1c
        /*0052*/ 	.short	(.L_19 - .L_18)


	//   ....[0]....
.L_18:
        /*0054*/ 	.word	0x000002e0


	//----- nvinfo : EIATTR_REQNTID
	.align		4
.L_19:
        /*0058*/ 	.byte	0x04, 0x10
        /*005a*/ 	.short	(.L_21 - .L_20)
.L_20:
        /*005c*/ 	.word	0x00000080
        /*0060*/ 	.word	0x00000001
        /*0064*/ 	.word	0x00000001


	//----- nvinfo : EIATTR_CBANK_PARAM_SIZE
	.align		4
.L_21:
        /*0068*/ 	.byte	0x03, 0x19
        /*006a*/ 	.short	0x001c


	//----- nvinfo : EIATTR_PARAM_CBANK
	.align		4
        /*006c*/ 	.byte	0x04, 0x0a
        /*006e*/ 	.short	(.L_23 - .L_22)
	.align		4
.L_22:
        /*0070*/ 	.word	index@(.nv.constant0.triton_poi_fused_div_6)
        /*0074*/ 	.short	0x0210
        /*0076*/ 	.short	0x001c


	//----- nvinfo : EIATTR_SW_WAR
	.align		4
.L_23:
        /*0078*/ 	.byte	0x04, 0x36
        /*007a*/ 	.short	(.L_25 - .L_24)
.L_24:
        /*007c*/ 	.word	0x00000008
.L_25:


//--------------------- .nv.callgraph             --------------------------
	.section	.nv.callgraph,"",@"SHT_CUDA_CALLGRAPH"
	.align	4
	.sectionentsize	8
	.align		4
        /*0000*/ 	.word	0x00000000
	.align		4
        /*0004*/ 	.word	0xffffffff
	.align		4
        /*0008*/ 	.word	0x00000000
	.align		4
        /*000c*/ 	.word	0xfffffffe
	.align		4
        /*0010*/ 	.word	0x00000000
	.align		4
        /*0014*/ 	.word	0xfffffffd
	.align		4
        /*0018*/ 	.word	0x00000000
	.align		4
        /*001c*/ 	.word	0xfffffffc


//--------------------- .text.triton_poi_fused_div_6 --------------------------
	.section	.text.triton_poi_fused_div_6,"ax",@progbits
	.align	128
        .global         triton_poi_fused_div_6
        .type           triton_poi_fused_div_6,@function
        .size           triton_poi_fused_div_6,(.L_x_1 - triton_poi_fused_div_6)
        .other          triton_poi_fused_div_6,@"STO_CUDA_ENTRY STV_DEFAULT"
triton_poi_fused_div_6:
.text.triton_poi_fused_div_6:
[----:B------:R-:W-:Y:S08]  /*0000*/  LDC R1, c[0x0][0x28] ;  /* 0x00000a00ff017b82 */ /* 0x000ff00000000800 */
[----:B------:R-:W1:Y:S01]  /*0010*/  LDC.64 R12, c[0x0][0x218] ;  /* 0x00008600ff0c7b82 */ /* 0x000e620000000a00 */
[----:B------:R-:W2:Y:S01]  /*0020*/  S2R R0, SR_TID.X ;  /* 0x0000000000007919 */ /* 0x000ea20000002100 */
[----:B------:R-:W-:Y:S01]  /*0030*/  ULDC.64 UR4, c[0x0][0x208] ;  /* 0x0000820000047ab9 */ /* 0x000fe20000000a00 */
[----:B------:R-:W3:Y:S05]  /*0040*/  S2R R17, SR_CTAID.X ;  /* 0x0000000000117919 */ /* 0x000eea0000002500 */
[----:B------:R-:W4:Y:S08]  /*0050*/  LDC.64 R2, c[0x0][0x210] ;  /* 0x00008400ff027b82 */ /* 0x000f300000000a00 */
[----:B------:R-:W5:Y:S01]  /*0060*/  LDC.64 R14, c[0x0][0x220] ;  /* 0x00008800ff0e7b82 */ /* 0x000f620000000a00 */
[----:B-1----:R5:W5:Y:S01]  /*0070*/  LDG.E R16, desc[UR4][R12.64] ;  /* 0x000000040c107981 */ /* 0x002b62000c1e1900 */
[----:B--2---:R-:W-:-:S04]  /*0080*/  SHF.L.U32 R0, R0, 0x2, RZ ;  /* 0x0000000200007819 */ /* 0x004fc800000006ff */
[----:B------:R-:W-:-:S04]  /*0090*/  LOP3.LUT R0, R0, 0x1fc, RZ, 0xc0, !PT ;  /* 0x000001fc00007812 */ /* 0x000fc800078ec0ff */
[----:B---3--:R-:W-:-:S05]  /*00a0*/  LEA R17, R17, R0, 0xa ;  /* 0x0000000011117211 */ /* 0x008fca00078e50ff */
[----:B----4-:R-:W-:-:S05]  /*00b0*/  IMAD.WIDE R2, R17, 0x4, R2 ;  /* 0x0000000411027825 */ /* 0x010fca00078e0202 */
[----:B------:R-:W2:Y:S04]  /*00c0*/  LDG.E.128 R4, desc[UR4][R2.64] ;  /* 0x0000000402047981 */ /* 0x000ea8000c1e1d00 */
[----:B------:R-:W3:Y:S01]  /*00d0*/  LDG.E.128 R8, desc[UR4][R2.64+0x800] ;  /* 0x0008000402087981 */ /* 0x000ee2000c1e1d00 */
[----:B-----5:R-:W-:Y:S01]  /*00e0*/  IMAD.WIDE R12, R17, 0x4, R14 ;  /* 0x00000004110c7825 */ /* 0x020fe200078e020e */
[C---:B------:R-:W-:Y:S02]  /*00f0*/  FSETP.GT.AND P0, PT, |R16|.reuse, 8.50705917302346158658e+37, PT ;  /* 0x7e8000001000780b */ /* 0x040fe40003f04200 */
[----:B------:R-:W-:-:S11]  /*0100*/  FSETP.GEU.AND P1, PT, |R16|, 1.175494350822287508e-38, PT ;  /* 0x008000001000780b */ /* 0x000fd60003f2e200 */
[----:B------:R-:W-:-:S04]  /*0110*/  @P0 FMUL R16, R16, 0.25 ;  /* 0x3e80000010100820 */ /* 0x000fc80000400000 */
[----:B------:R-:W-:-:S06]  /*0120*/  @!P1 FMUL R16, R16, 16777216 ;  /* 0x4b80000010109820 */ /* 0x000fcc0000400000 */
[----:B------:R-:W1:Y:S01]  /*0130*/  MUFU.RCP R16, R16 ;  /* 0x0000001000107308 */ /* 0x000e620000001000 */
[----:B--2---:R-:W-:Y:S01]  /*0140*/  @P0 FMUL R4, R4, 0.25 ;  /* 0x3e80000004040820 */ /* 0x004fe20000400000 */
[----:B------:R-:W-:Y:S01]  /*0150*/  @P0 FMUL R5, R5, 0.25 ;  /* 0x3e80000005050820 */ /* 0x000fe20000400000 */
[----:B------:R-:W-:Y:S01]  /*0160*/  @P0 FMUL R6, R6, 0.25 ;  /* 0x3e80000006060820 */ /* 0x000fe20000400000 */
[----:B------:R-:W-:Y:S01]  /*0170*/  @P0 FMUL R7, R7, 0.25 ;  /* 0x3e80000007070820 */ /* 0x000fe20000400000 */
[----:B---3--:R-:W-:Y:S01]  /*0180*/  @P0 FMUL R8, R8, 0.25 ;  /* 0x3e80000008080820 */ /* 0x008fe20000400000 */
[----:B------:R-:W-:Y:S01]  /*0190*/  @P0 FMUL R9, R9, 0.25 ;  /* 0x3e80000009090820 */ /* 0x000fe20000400000 */
[----:B------:R-:W-:Y:S01]  /*01a0*/  @P0 FMUL R10, R10, 0.25 ;  /* 0x3e8000000a0a0820 */ /* 0x000fe20000400000 */
[----:B------:R-:W-:Y:S01]  /*01b0*/  @P0 FMUL R11, R11, 0.25 ;  /* 0x3e8000000b0b0820 */ /* 0x000fe20000400000 */
[----:B------:R-:W-:Y:S01]  /*01c0*/  @!P1 FMUL R4, R4, 16777216 ;  /* 0x4b80000004049820 */ /* 0x000fe20000400000 */
[----:B------:R-:W-:Y:S01]  /*01d0*/  @!P1 FMUL R5, R5, 16777216 ;  /* 0x4b80000005059820 */ /* 0x000fe20000400000 */
[----:B------:R-:W-:Y:S01]  /*01e0*/  @!P1 FMUL R6, R6, 16777216 ;  /* 0x4b80000006069820 */ /* 0x000fe20000400000 */
[----:B------:R-:W-:Y:S01]  /*01f0*/  @!P1 FMUL R7, R7, 16777216 ;  /* 0x4b80000007079820 */ /* 0x000fe20000400000 */
[----:B------:R-:W-:Y:S01]  /*0200*/  @!P1 FMUL R8, R8, 16777216 ;  /* 0x4b80000008089820 */ /* 0x000fe20000400000 */
[----:B------:R-:W-:Y:S01]  /*0210*/  @!P1 FMUL R9, R9, 16777216 ;  /* 0x4b80000009099820 */ /* 0x000fe20000400000 */
[----:B------:R-:W-:Y:S01]  /*0220*/  @!P1 FMUL R10, R10, 16777216 ;  /* 0x4b8000000a0a9820 */ /* 0x000fe20000400000 */
[----:B------:R-:W-:Y:S01]  /*0230*/  @!P1 FMUL R11, R11, 16777216 ;  /* 0x4b8000000b0b9820 */ /* 0x000fe20000400000 */
[C---:B-1----:R-:W-:Y:S01]  /*0240*/  FMUL R4, R16.reuse, R4 ;  /* 0x0000000410047220 */ /* 0x042fe20000400000 */
[C---:B------:R-:W-:Y:S01]  /*0250*/  FMUL R5, R16.reuse, R5 ;  /* 0x0000000510057220 */ /* 0x040fe20000400000 */
[C---:B------:R-:W-:Y:S01]  /*0260*/  FMUL R6, R16.reuse, R6 ;  /* 0x0000000610067220 */ /* 0x040fe20000400000 */
[C---:B------:R-:W-:Y:S01]  /*0270*/  FMUL R7, R16.reuse, R7 ;  /* 0x0000000710077220 */ /* 0x040fe20000400000 */
[C---:B------:R-:W-:Y:S01]  /*0280*/  FMUL R8, R16.reuse, R8 ;  /* 0x0000000810087220 */ /* 0x040fe20000400000 */
[C---:B------:R-:W-:Y:S01]  /*0290*/  FMUL R9, R16.reuse, R9 ;  /* 0x0000000910097220 */ /* 0x040fe20000400000 */
[C---:B------:R-:W-:Y:S01]  /*02a0*/  FMUL R10, R16.reuse, R10 ;  /* 0x0000000a100a7220 */ /* 0x040fe20000400000 */
[----:B------:R-:W-:Y:S01]  /*02b0*/  FMUL R11, R16, R11 ;  /* 0x0000000b100b7220 */ /* 0x000fe20000400000 */
[----:B------:R-:W-:Y:S04]  /*02c0*/  STG.E.128 desc[UR4][R12.64], R4 ;  /* 0x000000040c007986 */ /* 0x000fe8000c101d04 */
[----:B------:R-:W-:Y:S01]  /*02d0*/  STG.E.128 desc[UR4][R12.64+0x800], R8 ;  /* 0x000800080c007986 */ /* 0x000fe2000c101d04 */
[----:B------:R-:W-:Y:S05]  /*02e0*/  EXIT ;  /* 0x000000000000794d */ /* 0x000fea0003800000 */
.L_x_0:
[----:B------:R-:W-:-:S00]  /*02f0*/  BRA `(.L_x_0) ;  /* 0xfffffffc00fc7947 */ /* 0x000fc0000383ffff */
[----:B------:R-:W-:-:S00]  /*0300*/  NOP ;  /* 0x0000000000007918 */ /* 0x000fc00000000000 */
[----:B------:R-:W-:-:S00]  /*0310*/  NOP ;  /* 0x0000000000007918 */ /* 0x000fc00000000000 */
[----:B------:R-:W-:-:S00]  /*0320*/  NOP ;  /* 0x0000000000007918 */ /* 0x000fc00000000000 */
[----:B------:R-:W-:-:S00]  /*0330*/  NOP ;  /* 0x0000000000007918 */ /* 0x000fc00000000000 */
[----:B------:R-:W-:-:S00]  /*0340*/  NOP ;  /* 0x0000000000007918 */ /* 0x000fc00000000000 */
[----:B------:R-:W-:-:S00]  /*0350*/  NOP ;  /* 0x0000000000007918 */ /* 0x000fc00000000000 */
[----:B------:R-:W-:-:S00]  /*0360*/  NOP ;  /* 0x0000000000007918 */ /* 0x000fc00000000000 */
[----:B------:R-:W-:-:S00]  /*0370*/  NOP ;  /* 0x0000000000007918 */ /* 0x000fc00000000000 */
.L_x_1:


//--------------------- .nv.constant0.triton_poi_fused_div_6 --------------------------
	.section	.nv.constant0.triton_poi_fused_div_6,"a",@progbits
	.sectionflags	@""
	.align	4
.nv.constant0.triton_poi_fused_div_6:
	.zero		556
